	.headerflags	@"EF_CUDA_TEXMODE_UNIFIED EF_CUDA_64BIT_ADDRESS EF_CUDA_ACCELERATORS EF_CUDA_SM90 EF_CUDA_VIRTUAL_SM(EF_CUDA_SM90)"
	.elftype	@"ET_EXEC"


//--------------------- .nv.info                  --------------------------
	.section	.nv.info,"",@"SHT_CUDA_INFO"
	.align	4


	//----- nvinfo : EIATTR_REGCOUNT
	.align		4
        /*0000*/ 	.byte	0x04, 0x2f
        /*0002*/ 	.short	(.L_1 - .L_0)
	.align		4
.L_0:
        /*0004*/ 	.word	index@(triton_poi_fused_max_pool2d_with_indices_6)
        /*0008*/ 	.word	0x00000019


	//----- nvinfo : EIATTR_MIN_STACK_SIZE
	.align		4
.L_1:
        /*000c*/ 	.byte	0x04, 0x12
        /*000e*/ 	.short	(.L_3 - .L_2)
	.align		4
.L_2:
        /*0010*/ 	.word	index@(triton_poi_fused_max_pool2d_with_indices_6)
        /*0014*/ 	.word	0x00000000


	//----- nvinfo : EIATTR_FRAME_SIZE
	.align		4
.L_3:
        /*0018*/ 	.byte	0x04, 0x11
        /*001a*/ 	.short	(.L_5 - .L_4)
	.align		4
.L_4:
        /*001c*/ 	.word	index@(triton_poi_fused_max_pool2d_with_indices_6)
        /*0020*/ 	.word	0x00000000


	//----- nvinfo : EIATTR_MIN_STACK_SIZE
	.align		4
.L_5:
        /*0024*/ 	.byte	0x04, 0x12
        /*0026*/ 	.short	(.L_7 - .L_6)
	.align		4
.L_6:
        /*0028*/ 	.word	index@(triton_poi_fused_max_pool2d_with_indices_6)
        /*002c*/ 	.word	0x00000000
.L_7:


//--------------------- .nv.info.triton_poi_fused_max_pool2d_with_indices_6 --------------------------
	.section	.nv.info.triton_poi_fused_max_pool2d_with_indices_6,"",@"SHT_CUDA_INFO"
	.sectionflags	@""
	.align	4


	//----- nvinfo : EIATTR_CUDA_API_VERSION
	.align		4
        /*0000*/ 	.byte	0x04, 0x37
        /*0002*/ 	.short	(.L_9 - .L_8)
.L_8:
        /*0004*/ 	.word	0x0000007c


	//----- nvinfo : EIATTR_KPARAM_INFO
	.align		4
.L_9:
        /*0008*/ 	.byte	0x04, 0x17
        /*000a*/ 	.short	(.L_11 - .L_10)
.L_10:
        /*000c*/ 	.word	0x00000000
        /*0010*/ 	.short	0x0002
        /*0012*/ 	.short	0x0010
        /*0014*/ 	.byte	0x00, 0xf0, 0x11, 0x00


	//----- nvinfo : EIATTR_KPARAM_INFO
	.align		4
.L_11:
        /*0018*/ 	.byte	0x04, 0x17
        /*001a*/ 	.short	(.L_13 - .L_12)
.L_12:
        /*001c*/ 	.word	0x00000000
        /*0020*/ 	.short	0x0001
        /*0022*/ 	.short	0x0008
        /*0024*/ 	.byte	0x00, 0xf4, 0x21, 0x00


	//----- nvinfo : EIATTR_KPARAM_INFO
	.align		4
.L_13:
        /*0028*/ 	.byte	0x04, 0x17
        /*002a*/ 	.short	(.L_15 - .L_14)
.L_14:
        /*002c*/ 	.word	0x00000000
        /*0030*/ 	.short	0x0000
        /*0032*/ 	.short	0x0000
        /*0034*/ 	.byte	0x00, 0xf4, 0x21, 0x00


	//----- nvinfo : EIATTR_SPARSE_MMA_MASK
	.align		4
.L_15:
        /*0038*/ 	.byte	0x03, 0x50
        /*003a*/ 	.short	0x0000


	//----- nvinfo : EIATTR_MAXREG_COUNT
	.align		4
        /*003c*/ 	.byte	0x03, 0x1b
        /*003e*/ 	.short	0x00ff


	//----- nvinfo : EIATTR_EXIT_INSTR_OFFSETS
	.align		4
        /*0040*/ 	.byte	0x04, 0x1c
        /*0042*/ 	.short	(.L_17 - .L_16)


	//   ....[0]....
.L_16:
        /*0044*/ 	.word	0x000004b0


	//   ....[1]....
        /*0048*/ 	.word	0x000004d0


	//----- nvinfo : EIATTR_REQNTID
	.align		4
.L_17:
        /*004c*/ 	.byte	0x04, 0x10
        /*004e*/ 	.short	(.L_19 - .L_18)
.L_18:
        /*0050*/ 	.word	0x00000020
        /*0054*/ 	.word	0x00000001
        /*0058*/ 	.word	0x00000001


	//----- nvinfo : EIATTR_CBANK_PARAM_SIZE
	.align		4
.L_19:
        /*005c*/ 	.byte	0x03, 0x19
        /*005e*/ 	.short	0x0014


	//----- nvinfo : EIATTR_PARAM_CBANK
	.align		4
        /*0060*/ 	.byte	0x04, 0x0a
        /*0062*/ 	.short	(.L_21 - .L_20)
	.align		4
.L_20:
        /*0064*/ 	.word	index@(.nv.constant0.triton_poi_fused_max_pool2d_with_indices_6)
        /*0068*/ 	.short	0x0210
        /*006a*/ 	.short	0x0014


	//----- nvinfo : EIATTR_SW_WAR
	.align		4
.L_21:
        /*006c*/ 	.byte	0x04, 0x36
        /*006e*/ 	.short	(.L_23 - .L_22)
.L_22:
        /*0070*/ 	.word	0x00000008
.L_23:


//--------------------- .nv.callgraph             --------------------------
	.section	.nv.callgraph,"",@"SHT_CUDA_CALLGRAPH"
	.align	4
	.sectionentsize	8
	.align		4
        /*0000*/ 	.word	0x00000000
	.align		4
        /*0004*/ 	.word	0xffffffff
	.align		4
        /*0008*/ 	.word	0x00000000
	.align		4
        /*000c*/ 	.word	0xfffffffe
	.align		4
        /*0010*/ 	.word	0x00000000
	.align		4
        /*0014*/ 	.word	0xfffffffd
	.align		4
        /*0018*/ 	.word	0x00000000
	.align		4
        /*001c*/ 	.word	0xfffffffc


//--------------------- .text.triton_poi_fused_max_pool2d_with_indices_6 --------------------------
	.section	.text.triton_poi_fused_max_pool2d_with_indices_6,"ax",@progbits
	.align	128
        .global         triton_poi_fused_max_pool2d_with_indices_6
        .type           triton_poi_fused_max_pool2d_with_indices_6,@function
        .size           triton_poi_fused_max_pool2d_with_indices_6,(.L_x_1 - triton_poi_fused_max_pool2d_with_indices_6)
        .other          triton_poi_fused_max_pool2d_with_indices_6,@"STO_CUDA_ENTRY STV_DEFAULT"
triton_poi_fused_max_pool2d_with_indices_6:
.text.triton_poi_fused_max_pool2d_with_indices_6:
[----:B------:R-:W0:Y:S01]  /*0000*/  LDC R1, c[0x0][0x28] ;  /* 0x00000a00ff017b82 */ /* 0x000e220000000800 */
[----:B------:R-:W1:Y:S01]  /*0010*/  S2R R22, SR_TID.X ;  /* 0x0000000000167919 */ /* 0x000e620000002100 */
[----:B------:R-:W-:Y:S01]  /*0020*/  IMAD.MOV.U32 R14, RZ, RZ, RZ ;  /* 0x000000ffff0e7224 */ /* 0x000fe200078e00ff */
[----:B------:R-:W-:Y:S01]  /*0030*/  CS2R R20, SRZ ;  /* 0x0000000000147805 */ /* 0x000fe2000001ff00 */
[----:B------:R-:W-:Y:S01]  /*0040*/  ULDC.64 UR4, c[0x0][0x208] ;  /* 0x0000820000047ab9 */ /* 0x000fe20000000a00 */
[----:B------:R-:W2:Y:S01]  /*0050*/  S2R R3, SR_CTAID.X ;  /* 0x0000000000037919 */ /* 0x000ea20000002500 */
[----:B-1----:R-:W-:-:S05]  /*0060*/  LOP3.LUT R0, R22, 0xf, RZ, 0xc0, !PT ;  /* 0x0000000f16007812 */ /* 0x002fca00078ec0ff */
[----:B--2---:R-:W-:Y:S02]  /*0070*/  IMAD R0, R3, 0x10, R0 ;  /* 0x0000001003007824 */ /* 0x004fe400078e0200 */
[----:B------:R-:W1:Y:S03]  /*0080*/  LDC.64 R2, c[0x0][0x210] ;  /* 0x00008400ff027b82 */ /* 0x000e660000000a00 */
[----:B------:R-:W-:Y:S02]  /*0090*/  SHF.R.S32.HI R5, RZ, 0x1f, R0 ;  /* 0x0000001fff057819 */ /* 0x000fe40000011400 */
[----:B------:R-:W-:Y:S02]  /*00a0*/  ISETP.GE.AND P0, PT, R0, 0x10, PT ;  /* 0x000000100000780c */ /* 0x000fe40003f06270 */
[----:B------:R-:W-:-:S04]  /*00b0*/  LEA.HI R5, R5, R0, RZ, 0x2 ;  /* 0x0000000005057211 */ /* 0x000fc800078f10ff */
[----:B------:R-:W-:Y:S02]  /*00c0*/  LOP3.LUT R7, R5, 0xfffffffc, RZ, 0xc0, !PT ;  /* 0xfffffffc05077812 */ /* 0x000fe400078ec0ff */
[----:B------:R-:W-:-:S03]  /*00d0*/  SHF.R.S32.HI R12, RZ, 0x2, R5 ;  /* 0x00000002ff0c7819 */ /* 0x000fc60000011405 */
[----:B------:R-:W-:-:S04]  /*00e0*/  IMAD.IADD R7, R0, 0x1, -R7 ;  /* 0x0000000100077824 */ /* 0x000fc800078e0a07 */
[----:B------:R-:W-:-:S04]  /*00f0*/  IMAD R13, R12, 0x40, R7 ;  /* 0x000000400c0d7824 */ /* 0x000fc800078e0207 */
[C---:B------:R-:W-:Y:S02]  /*0100*/  VIADD R7, R13.reuse, 0x4 ;  /* 0x000000040d077836 */ /* 0x040fe40000000000 */
[----:B-1----:R-:W-:-:S04]  /*0110*/  IMAD.WIDE R4, R13, 0x4, R2 ;  /* 0x000000040d047825 */ /* 0x002fc800078e0202 */
[--C-:B------:R-:W-:Y:S01]  /*0120*/  IMAD.WIDE R6, R7, 0x4, R2.reuse ;  /* 0x0000000407067825 */ /* 0x100fe200078e0202 */
[----:B------:R1:W2:Y:S03]  /*0130*/  @!P0 LDG.E R14, desc[UR4][R4.64] ;  /* 0x00000004040e8981 */ /* 0x0002a6000c1e1900 */
[----:B------:R-:W-:Y:S01]  /*0140*/  VIADD R9, R13, 0x8 ;  /* 0x000000080d097836 */ /* 0x000fe20000000000 */
[----:B------:R3:W2:Y:S01]  /*0150*/  @!P0 LDG.E R21, desc[UR4][R6.64] ;  /* 0x0000000406158981 */ /* 0x0006a2000c1e1900 */
[----:B------:R-:W-:Y:S02]  /*0160*/  CS2R R18, SRZ ;  /* 0x0000000000127805 */ /* 0x000fe4000001ff00 */
[----:B------:R-:W-:-:S04]  /*0170*/  IMAD.WIDE R8, R9, 0x4, R2 ;  /* 0x0000000409087825 */ /* 0x000fc800078e0202 */
[----:B------:R-:W-:Y:S01]  /*0180*/  VIADD R11, R13, 0x10 ;  /* 0x000000100d0b7836 */ /* 0x000fe20000000000 */
[----:B------:R4:W5:Y:S03]  /*0190*/  @!P0 LDG.E R19, desc[UR4][R8.64] ;  /* 0x0000000408138981 */ /* 0x000966000c1e1900 */
[----:B------:R-:W-:Y:S01]  /*01a0*/  IMAD.WIDE R10, R11, 0x4, R2 ;  /* 0x000000040b0a7825 */ /* 0x000fe200078e0202 */
[----:B------:R-:W-:-:S03]  /*01b0*/  CS2R R16, SRZ ;  /* 0x0000000000107805 */ /* 0x000fc6000001ff00 */
[----:B------:R-:W-:Y:S01]  /*01c0*/  VIADD R15, R13, 0x14 ;  /* 0x000000140d0f7836 */ /* 0x000fe20000000000 */
[----:B------:R4:W5:Y:S03]  /*01d0*/  @!P0 LDG.E R20, desc[UR4][R10.64] ;  /* 0x000000040a148981 */ /* 0x000966000c1e1900 */
[----:B-1----:R-:W-:-:S04]  /*01e0*/  IMAD.WIDE R4, R15, 0x4, R2 ;  /* 0x000000040f047825 */ /* 0x002fc800078e0202 */
[----:B---3--:R-:W-:Y:S01]  /*01f0*/  VIADD R7, R13, 0x18 ;  /* 0x000000180d077836 */ /* 0x008fe20000000000 */
[----:B------:R1:W3:Y:S03]  /*0200*/  @!P0 LDG.E R17, desc[UR4][R4.64] ;  /* 0x0000000404118981 */ /* 0x0002e6000c1e1900 */
[----:B------:R-:W-:-:S04]  /*0210*/  IMAD.WIDE R6, R7, 0x4, R2 ;  /* 0x0000000407067825 */ /* 0x000fc800078e0202 */
[----:B----4-:R-:W-:Y:S01]  /*0220*/  VIADD R9, R13, 0x20 ;  /* 0x000000200d097836 */ /* 0x010fe20000000000 */
[----:B------:R-:W4:Y:S01]  /*0230*/  @!P0 LDG.E R18, desc[UR4][R6.64] ;  /* 0x0000000406128981 */ /* 0x000f22000c1e1900 */
[----:B------:R-:W-:Y:S02]  /*0240*/  IMAD.MOV.U32 R15, RZ, RZ, RZ ;  /* 0x000000ffff0f7224 */ /* 0x000fe400078e00ff */
[----:B------:R-:W-:-:S05]  /*0250*/  IMAD.WIDE R8, R9, 0x4, R2 ;  /* 0x0000000409087825 */ /* 0x000fca00078e0202 */
[----:B------:R-:W4:Y:S01]  /*0260*/  @!P0 LDG.E R15, desc[UR4][R8.64] ;  /* 0x00000004080f8981 */ /* 0x000f22000c1e1900 */
[C---:B0-----:R-:W-:Y:S02]  /*0270*/  VIADD R11, R13.reuse, 0x24 ;  /* 0x000000240d0b7836 */ /* 0x041fe40000000000 */
[----:B-1----:R-:W-:Y:S02]  /*0280*/  VIADD R5, R13, 0x28 ;  /* 0x000000280d057836 */ /* 0x002fe40000000000 */
[----:B------:R-:W-:-:S04]  /*0290*/  IMAD.WIDE R10, R11, 0x4, R2 ;  /* 0x000000040b0a7825 */ /* 0x000fc800078e0202 */
[----:B------:R-:W-:Y:S01]  /*02a0*/  IMAD.WIDE R2, R5, 0x4, R2 ;  /* 0x0000000405027825 */ /* 0x000fe200078e0202 */
[----:B------:R-:W4:Y:S03]  /*02b0*/  @!P0 LDG.E R16, desc[UR4][R10.64] ;  /* 0x000000040a108981 */ /* 0x000f26000c1e1900 */
[----:B------:R-:W-:-:S06]  /*02c0*/  IMAD.MOV.U32 R5, RZ, RZ, RZ ;  /* 0x000000ffff057224 */ /* 0x000fcc00078e00ff */
[----:B------:R0:W4:Y:S02]  /*02d0*/  @!P0 LDG.E R5, desc[UR4][R2.64] ;  /* 0x0000000402058981 */ /* 0x000124000c1e1900 */
[----:B0-----:R-:W0:Y:S01]  /*02e0*/  LDC.64 R2, c[0x0][0x218] ;  /* 0x00008600ff027b82 */ /* 0x001e220000000a00 */
[----:B------:R-:W-:-:S04]  /*02f0*/  IMAD R13, R12, 0x1a4, R13 ;  /* 0x000001a40c0d7824 */ /* 0x000fc800078e020d */
[----:B0-----:R-:W-:Y:S01]  /*0300*/  IMAD.WIDE R2, R13, 0x4, R2 ;  /* 0x000000040d027825 */ /* 0x001fe200078e0202 */
[C---:B--2---:R-:W-:Y:S02]  /*0310*/  FSETP.GT.AND P1, PT, R21.reuse, R14, PT ;  /* 0x0000000e1500720b */ /* 0x044fe40003f24000 */
[----:B------:R-:W-:Y:S02]  /*0320*/  FSETP.NAN.AND P2, PT, R21, R21, PT ;  /* 0x000000151500720b */ /* 0x000fe40003f48000 */
[----:B-----5:R-:W-:-:S09]  /*0330*/  FSETP.NAN.AND P0, PT, R19, R19, PT ;  /* 0x000000131300720b */ /* 0x020fd20003f08000 */
[----:B------:R-:W-:Y:S02]  /*0340*/  @!P1 FSEL R21, R21, R14, P2 ;  /* 0x0000000e15159208 */ /* 0x000fe40001000000 */
[----:B------:R-:W-:Y:S02]  /*0350*/  FSETP.NAN.AND P1, PT, R20, R20, PT ;  /* 0x000000141400720b */ /* 0x000fe40003f28000 */
[----:B------:R-:W-:-:S04]  /*0360*/  FSETP.GEU.AND P2, PT, R21, R19, PT ;  /* 0x000000131500720b */ /* 0x000fc80003f4e000 */
[----:B------:R-:W-:Y:S02]  /*0370*/  @!P0 FSEL R19, R19, R21, !P2 ;  /* 0x0000001513138208 */ /* 0x000fe40005000000 */
[----:B---3--:R-:W-:Y:S02]  /*0380*/  FSETP.NAN.AND P0, PT, R17, R17, PT ;  /* 0x000000111100720b */ /* 0x008fe40003f08000 */
[----:B------:R-:W-:-:S04]  /*0390*/  FSETP.GEU.AND P2, PT, R19, R20, PT ;  /* 0x000000141300720b */ /* 0x000fc80003f4e000 */
[----:B------:R-:W-:Y:S02]  /*03a0*/  @!P1 FSEL R20, R20, R19, !P2 ;  /* 0x0000001314149208 */ /* 0x000fe40005000000 */
[----:B----4-:R-:W-:Y:S02]  /*03b0*/  FSETP.NAN.AND P1, PT, R18, R18, PT ;  /* 0x000000121200720b */ /* 0x010fe40003f28000 */
[----:B------:R-:W-:-:S04]  /*03c0*/  FSETP.GEU.AND P2, PT, R20, R17, PT ;  /* 0x000000111400720b */ /* 0x000fc80003f4e000 */
[----:B------:R-:W-:Y:S02]  /*03d0*/  @!P0 FSEL R17, R17, R20, !P2 ;  /* 0x0000001411118208 */ /* 0x000fe40005000000 */
[----:B------:R-:W-:Y:S02]  /*03e0*/  FSETP.NAN.AND P0, PT, R15, R15, PT ;  /* 0x0000000f0f00720b */ /* 0x000fe40003f08000 */
[----:B------:R-:W-:-:S04]  /*03f0*/  FSETP.GEU.AND P2, PT, R17, R18, PT ;  /* 0x000000121100720b */ /* 0x000fc80003f4e000 */
[----:B------:R-:W-:-:S04]  /*0400*/  @!P1 FSEL R18, R18, R17, !P2 ;  /* 0x0000001112129208 */ /* 0x000fc80005000000 */
[----:B------:R-:W-:Y:S02]  /*0410*/  FSETP.GEU.AND P2, PT, R18, R15, PT ;  /* 0x0000000f1200720b */ /* 0x000fe40003f4e000 */
[----:B------:R-:W-:Y:S02]  /*0420*/  FSETP.NAN.AND P1, PT, R16, R16, PT ;  /* 0x000000101000720b */ /* 0x000fe40003f28000 */
[----:B------:R-:W-:Y:S02]  /*0430*/  @!P0 FSEL R15, R15, R18, !P2 ;  /* 0x000000120f0f8208 */ /* 0x000fe40005000000 */
[----:B------:R-:W-:-:S04]  /*0440*/  LOP3.LUT P0, RZ, R22, 0x10, RZ, 0xc0, !PT ;  /* 0x0000001016ff7812 */ /* 0x000fc8000780c0ff */
[----:B------:R-:W-:Y:S02]  /*0450*/  ISETP.LT.AND P0, PT, R0, 0x10, !P0 ;  /* 0x000000100000780c */ /* 0x000fe40004701270 */
[----:B------:R-:W-:Y:S02]  /*0460*/  FSETP.NAN.AND P2, PT, R5, R5, PT ;  /* 0x000000050500720b */ /* 0x000fe40003f48000 */
[----:B------:R-:W-:-:S04]  /*0470*/  FSETP.GEU.AND P3, PT, R15, R16, PT ;  /* 0x000000100f00720b */ /* 0x000fc80003f6e000 */
[----:B------:R-:W-:-:S04]  /*0480*/  @!P1 FSEL R16, R16, R15, !P3 ;  /* 0x0000000f10109208 */ /* 0x000fc80005800000 */
[----:B------:R-:W-:-:S04]  /*0490*/  FSETP.GEU.AND P1, PT, R16, R5, PT ;  /* 0x000000051000720b */ /* 0x000fc80003f2e000 */
[----:B------:R-:W-:Y:S01]  /*04a0*/  @!P2 SEL R5, R5, R16, !P1 ;  /* 0x000000100505a207 */ /* 0x000fe20004800000 */
[----:B------:R-:W-:Y:S08]  /*04b0*/  @!P0 EXIT ;  /* 0x000000000000894d */ /* 0x000ff00003800000 */
[----:B------:R-:W-:Y:S01]  /*04c0*/  STG.E desc[UR4][R2.64], R5 ;  /* 0x0000000502007986 */ /* 0x000fe2000c101904 */
[----:B------:R-:W-:Y:S05]  /*04d0*/  EXIT ;  /* 0x000000000000794d */ /* 0x000fea0003800000 */
.L_x_0:
[----:B------:R-:W-:-:S00]  /*04e0*/  BRA `(.L_x_0) ;  /* 0xfffffffc00fc7947 */ /* 0x000fc0000383ffff */
[----:B------:R-:W-:-:S00]  /*04f0*/  NOP ;  /* 0x0000000000007918 */ /* 0x000fc00000000000 */
        /* <DEDUP_REMOVED lines=8> */
.L_x_1:


//--------------------- .nv.constant0.triton_poi_fused_max_pool2d_with_indices_6 --------------------------
	.section	.nv.constant0.triton_poi_fused_max_pool2d_with_indices_6,"a",@progbits
	.sectionflags	@""
	.align	4
.nv.constant0.triton_poi_fused_max_pool2d_with_indices_6:
	.zero		548
